	.headerflags	@"EF_CUDA_TEXMODE_UNIFIED EF_CUDA_64BIT_ADDRESS EF_CUDA_ACCELERATORS EF_CUDA_SM90 EF_CUDA_VIRTUAL_SM(EF_CUDA_SM90)"
	.elftype	@"ET_EXEC"


//--------------------- .nv.info                  --------------------------
	.section	.nv.info,"",@"SHT_CUDA_INFO"
	.align	4


	//----- nvinfo : EIATTR_REGCOUNT
	.align		4
        /*0000*/ 	.byte	0x04, 0x2f
        /*0002*/ 	.short	(.L_3 - .L_2)
	.align		4
.L_2:
        /*0004*/ 	.word	index@(triton_poi_fused__native_batch_norm_legit_no_training_add_convolution_rrelu_with_noise_functional_4)
        /*0008*/ 	.word	0x0000001a


	//----- nvinfo : EIATTR_MIN_STACK_SIZE
	.align		4
.L_3:
        /*000c*/ 	.byte	0x04, 0x12
        /*000e*/ 	.short	(.L_5 - .L_4)
	.align		4
.L_4:
        /*0010*/ 	.word	index@(triton_poi_fused__native_batch_norm_legit_no_training_add_convolution_rrelu_with_noise_functional_4)
        /*0014*/ 	.word	0x00000000


	//----- nvinfo : EIATTR_FRAME_SIZE
	.align		4
.L_5:
        /*0018*/ 	.byte	0x04, 0x11
        /*001a*/ 	.short	(.L_7 - .L_6)
	.align		4
.L_6:
        /*001c*/ 	.word	index@(triton_poi_fused__native_batch_norm_legit_no_training_add_convolution_rrelu_with_noise_functional_4)
        /*0020*/ 	.word	0x00000000


	//----- nvinfo : EIATTR_MIN_STACK_SIZE
	.align		4
.L_7:
        /*0024*/ 	.byte	0x04, 0x12
        /*0026*/ 	.short	(.L_9 - .L_8)
	.align		4
.L_8:
        /*0028*/ 	.word	index@(triton_poi_fused__native_batch_norm_legit_no_training_add_convolution_rrelu_with_noise_functional_4)
        /*002c*/ 	.word	0x00000000
.L_9:


//--------------------- .nv.info.triton_poi_fused__native_batch_norm_legit_no_training_add_convolution_rrelu_with_noise_functional_4 --------------------------
	.section	.nv.info.triton_poi_fused__native_batch_norm_legit_no_training_add_convolution_rrelu_with_noise_functional_4,"",@"SHT_CUDA_INFO"
	.sectionflags	@""
	.align	4


	//----- nvinfo : EIATTR_CUDA_API_VERSION
	.align		4
        /*0000*/ 	.byte	0x04, 0x37
        /*0002*/ 	.short	(.L_11 - .L_10)
.L_10:
        /*0004*/ 	.word	0x0000007c


	//----- nvinfo : EIATTR_KPARAM_INFO
	.align		4
.L_11:
        /*0008*/ 	.byte	0x04, 0x17
        /*000a*/ 	.short	(.L_13 - .L_12)
.L_12:
        /*000c*/ 	.word	0x00000000
        /*0010*/ 	.short	0x0009
        /*0012*/ 	.short	0x0048
        /*0014*/ 	.byte	0x00, 0xf0, 0x11, 0x00


	//----- nvinfo : EIATTR_KPARAM_INFO
	.align		4
.L_13:
        /*0018*/ 	.byte	0x04, 0x17
        /*001a*/ 	.short	(.L_15 - .L_14)
.L_14:
        /*001c*/ 	.word	0x00000000
        /*0020*/ 	.short	0x0008
        /*0022*/ 	.short	0x0040
        /*0024*/ 	.byte	0x00, 0xf4, 0x21, 0x00


	//----- nvinfo : EIATTR_KPARAM_INFO
	.align		4
.L_15:
        /*0028*/ 	.byte	0x04, 0x17
        /*002a*/ 	.short	(.L_17 - .L_16)
.L_16:
        /*002c*/ 	.word	0x00000000
        /*0030*/ 	.short	0x0007
        /*0032*/ 	.short	0x0038
        /*0034*/ 	.byte	0x00, 0xf4, 0x21, 0x00


	//----- nvinfo : EIATTR_KPARAM_INFO
	.align		4
.L_17:
        /*0038*/ 	.byte	0x04, 0x17
        /*003a*/ 	.short	(.L_19 - .L_18)
.L_18:
        /*003c*/ 	.word	0x00000000
        /*0040*/ 	.short	0x0006
        /*0042*/ 	.short	0x0030
        /*0044*/ 	.byte	0x00, 0xf4, 0x21, 0x00


	//----- nvinfo : EIATTR_KPARAM_INFO
	.align		4
.L_19:
        /*0048*/ 	.byte	0x04, 0x17
        /*004a*/ 	.short	(.L_21 - .L_20)
.L_20:
        /*004c*/ 	.word	0x00000000
        /*0050*/ 	.short	0x0005
        /*0052*/ 	.short	0x0028
        /*0054*/ 	.byte	0x00, 0xf4, 0x21, 0x00


	//----- nvinfo : EIATTR_KPARAM_INFO
	.align		4
.L_21:
        /*0058*/ 	.byte	0x04, 0x17
        /*005a*/ 	.short	(.L_23 - .L_22)
.L_22:
        /*005c*/ 	.word	0x00000000
        /*0060*/ 	.short	0x0004
        /*0062*/ 	.short	0x0020
        /*0064*/ 	.byte	0x00, 0xf4, 0x21, 0x00


	//----- nvinfo : EIATTR_KPARAM_INFO
	.align		4
.L_23:
        /*0068*/ 	.byte	0x04, 0x17
        /*006a*/ 	.short	(.L_25 - .L_24)
.L_24:
        /*006c*/ 	.word	0x00000000
        /*0070*/ 	.short	0x0003
        /*0072*/ 	.short	0x0018
        /*0074*/ 	.byte	0x00, 0xf4, 0x21, 0x00


	//----- nvinfo : EIATTR_KPARAM_INFO
	.align		4
.L_25:
        /*0078*/ 	.byte	0x04, 0x17
        /*007a*/ 	.short	(.L_27 - .L_26)
.L_26:
        /*007c*/ 	.word	0x00000000
        /*0080*/ 	.short	0x0002
        /*0082*/ 	.short	0x0010
        /*0084*/ 	.byte	0x00, 0xf4, 0x21, 0x00


	//----- nvinfo : EIATTR_KPARAM_INFO
	.align		4
.L_27:
        /*0088*/ 	.byte	0x04, 0x17
        /*008a*/ 	.short	(.L_29 - .L_28)
.L_28:
        /*008c*/ 	.word	0x00000000
        /*0090*/ 	.short	0x0001
        /*0092*/ 	.short	0x0008
        /*0094*/ 	.byte	0x00, 0xf4, 0x21, 0x00


	//----- nvinfo : EIATTR_KPARAM_INFO
	.align		4
.L_29:
        /*0098*/ 	.byte	0x04, 0x17
        /*009a*/ 	.short	(.L_31 - .L_30)
.L_30:
        /*009c*/ 	.word	0x00000000
        /*00a0*/ 	.short	0x0000
        /*00a2*/ 	.short	0x0000
        /*00a4*/ 	.byte	0x00, 0xf4, 0x21, 0x00


	//----- nvinfo : EIATTR_SPARSE_MMA_MASK
	.align		4
.L_31:
        /*00a8*/ 	.byte	0x03, 0x50
        /*00aa*/ 	.short	0x0000


	//----- nvinfo : EIATTR_MAXREG_COUNT
	.align		4
        /*00ac*/ 	.byte	0x03, 0x1b
        /*00ae*/ 	.short	0x00ff


	//----- nvinfo : EIATTR_EXIT_INSTR_OFFSETS
	.align		4
        /*00b0*/ 	.byte	0x04, 0x1c
        /*00b2*/ 	.short	(.L_33 - .L_32)


	//   ....[0]....
.L_32:
        /*00b4*/ 	.word	0x00000440


	//   ....[1]....
        /*00b8*/ 	.word	0x00000460


	//----- nvinfo : EIATTR_REQNTID
	.align		4
.L_33:
        /*00bc*/ 	.byte	0x04, 0x10
        /*00be*/ 	.short	(.L_35 - .L_34)
.L_34:
        /*00c0*/ 	.word	0x00000080
        /*00c4*/ 	.word	0x00000001
        /*00c8*/ 	.word	0x00000001


	//----- nvinfo : EIATTR_CBANK_PARAM_SIZE
	.align		4
.L_35:
        /*00cc*/ 	.byte	0x03, 0x19
        /*00ce*/ 	.short	0x004c


	//----- nvinfo : EIATTR_PARAM_CBANK
	.align		4
        /*00d0*/ 	.byte	0x04, 0x0a
        /*00d2*/ 	.short	(.L_37 - .L_36)
	.align		4
.L_36:
        /*00d4*/ 	.word	index@(.nv.constant0.triton_poi_fused__native_batch_norm_legit_no_training_add_convolution_rrelu_with_noise_functional_4)
        /*00d8*/ 	.short	0x0210
        /*00da*/ 	.short	0x004c


	//----- nvinfo : EIATTR_SW_WAR
	.align		4
.L_37:
        /*00dc*/ 	.byte	0x04, 0x36
        /*00de*/ 	.short	(.L_39 - .L_38)
.L_38:
        /*00e0*/ 	.word	0x00000008
.L_39:


//--------------------- .nv.callgraph             --------------------------
	.section	.nv.callgraph,"",@"SHT_CUDA_CALLGRAPH"
	.align	4
	.sectionentsize	8
	.align		4
        /*0000*/ 	.word	0x00000000
	.align		4
        /*0004*/ 	.word	0xffffffff
	.align		4
        /*0008*/ 	.word	0x00000000
	.align		4
        /*000c*/ 	.word	0xfffffffe
	.align		4
        /*0010*/ 	.word	0x00000000
	.align		4
        /*0014*/ 	.word	0xfffffffd
	.align		4
        /*0018*/ 	.word	0x00000000
	.align		4
        /*001c*/ 	.word	0xfffffffc


//--------------------- .nv.constant4             --------------------------
	.section	.nv.constant4,"a",@progbits
	.align	8
	.align		8
.nv.constant4:
        /*0000*/ 	.dword	_$_str
	.align		8
        /*0008*/ 	.dword	_$_str_$_2


//--------------------- .text.triton_poi_fused__native_batch_norm_legit_no_training_add_convolution_rrelu_with_noise_functional_4 --------------------------
	.section	.text.triton_poi_fused__native_batch_norm_legit_no_training_add_convolution_rrelu_with_noise_functional_4,"ax",@progbits
	.align	128
        .global         triton_poi_fused__native_batch_norm_legit_no_training_add_convolution_rrelu_with_noise_functional_4
        .type           triton_poi_fused__native_batch_norm_legit_no_training_add_convolution_rrelu_with_noise_functional_4,@function
        .size           triton_poi_fused__native_batch_norm_legit_no_training_add_convolution_rrelu_with_noise_functional_4,(.L_x_1 - triton_poi_fused__native_batch_norm_legit_no_training_add_convolution_rrelu_with_noise_functional_4)
        .other          triton_poi_fused__native_batch_norm_legit_no_training_add_convolution_rrelu_with_noise_functional_4,@"STO_CUDA_ENTRY STV_DEFAULT"
triton_poi_fused__native_batch_norm_legit_no_training_add_convolution_rrelu_with_noise_functional_4:
.text.triton_poi_fused__native_batch_norm_legit_no_training_add_convolution_rrelu_with_noise_functional_4:
[----:B------:R-:W0:Y:S01]  /*0000*/  LDC R1, c[0x0][0x28] ;  /* 0x00000a00ff017b82 */ /* 0x000e220000000800 */
[----:B------:R-:W1:Y:S07]  /*0010*/  S2R R11, SR_TID.X ;  /* 0x00000000000b7919 */ /* 0x000e6e0000002100 */
[----:B------:R-:W2:Y:S01]  /*0020*/  LDC.64 R18, c[0x0][0x230] ;  /* 0x00008c00ff127b82 */ /* 0x000ea20000000a00 */
[----:B------:R-:W-:Y:S01]  /*0030*/  CS2R R12, SRZ ;  /* 0x00000000000c7805 */ /* 0x000fe2000001ff00 */
[----:B------:R-:W-:Y:S01]  /*0040*/  ULDC.64 UR4, c[0x0][0x208] ;  /* 0x0000820000047ab9 */ /* 0x000fe20000000a00 */
[----:B------:R-:W3:Y:S05]  /*0050*/  S2R R0, SR_CTAID.X ;  /* 0x0000000000007919 */ /* 0x000eea0000002500 */
[----:B------:R-:W4:Y:S08]  /*0060*/  LDC.64 R20, c[0x0][0x220] ;  /* 0x00008800ff147b82 */ /* 0x000f300000000a00 */
[----:B------:R-:W5:Y:S08]  /*0070*/  LDC.64 R6, c[0x0][0x210] ;  /* 0x00008400ff067b82 */ /* 0x000f700000000a00 */
[----:B------:R-:W2:Y:S08]  /*0080*/  LDC.64 R22, c[0x0][0x228] ;  /* 0x00008a00ff167b82 */ /* 0x000eb00000000a00 */
[----:B------:R-:W4:Y:S01]  /*0090*/  LDC.64 R8, c[0x0][0x238] ;  /* 0x00008e00ff087b82 */ /* 0x000f220000000a00 */
[----:B-1----:R-:W-:-:S07]  /*00a0*/  LOP3.LUT R11, R11, 0x7f, RZ, 0xc0, !PT ;  /* 0x0000007f0b0b7812 */ /* 0x002fce00078ec0ff */
[----:B------:R-:W1:Y:S01]  /*00b0*/  LDC.64 R14, c[0x0][0x240] ;  /* 0x00009000ff0e7b82 */ /* 0x000e620000000a00 */
[----:B---3--:R-:W-:-:S07]  /*00c0*/  SHF.R.S32.HI R2, RZ, 0x18, R0 ;  /* 0x00000018ff027819 */ /* 0x008fce0000011400 */
[----:B------:R-:W3:Y:S01]  /*00d0*/  LDC.64 R4, c[0x0][0x248] ;  /* 0x00009200ff047b82 */ /* 0x000ee20000000a00 */
[----:B------:R-:W-:Y:S01]  /*00e0*/  LEA R11, R0, R11, 0x7 ;  /* 0x0000000b000b7211 */ /* 0x000fe200078e38ff */
[----:B------:R-:W-:Y:S01]  /*00f0*/  HFMA2.MMA R10, -RZ, RZ, 0, 0 ;  /* 0x00000000ff0a7435 */ /* 0x000fe200000001ff */
[----:B------:R-:W-:Y:S01]  /*0100*/  SGXT R0, R2, 0x1 ;  /* 0x000000010200781a */ /* 0x000fe20000000200 */
[----:B------:R-:W-:Y:S01]  /*0110*/  ULDC.64 UR6, c[0x0][0x250] ;  /* 0x0000940000067ab9 */ /* 0x000fe20000000a00 */
[----:B------:R-:W-:Y:S02]  /*0120*/  ISETP.GE.AND P0, PT, R11, 0x400, PT ;  /* 0x000004000b00780c */ /* 0x000fe40003f06270 */
[----:B------:R-:W-:-:S04]  /*0130*/  LEA.HI R0, R0, R11, RZ, 0x6 ;  /* 0x0000000b00007211 */ /* 0x000fc800078f30ff */
[----:B------:R-:W-:-:S04]  /*0140*/  SHF.R.S32.HI R0, RZ, 0x6, R0 ;  /* 0x00000006ff007819 */ /* 0x000fc80000011400 */
[----:B------:R-:W-:-:S04]  /*0150*/  LEA.HI R2, R0, R0, RZ, 0x2 ;  /* 0x0000000000027211 */ /* 0x000fc800078f10ff */
[----:B------:R-:W-:Y:S02]  /*0160*/  LOP3.LUT R17, R2, 0xfffffffc, RZ, 0xc0, !PT ;  /* 0xfffffffc02117812 */ /* 0x000fe400078ec0ff */
[----:B------:R-:W3:Y:S02]  /*0170*/  LDC.64 R2, c[0x0][0x218] ;  /* 0x00008600ff027b82 */ /* 0x000ee40000000a00 */
[----:B------:R-:W-:-:S05]  /*0180*/  IADD3 R17, R0, -R17, RZ ;  /* 0x8000001100117210 */ /* 0x000fca0007ffe0ff */
[----:B--2---:R-:W-:-:S05]  /*0190*/  IMAD.WIDE R18, R17, 0x4, R18 ;  /* 0x0000000411127825 */ /* 0x004fca00078e0212 */
[----:B------:R4:W2:Y:S01]  /*01a0*/  @!P0 LDG.E.EL R12, desc[UR4][R18.64] ;  /* 0x00000004120c8981 */ /* 0x0008a2000c2e1900 */
[----:B------:R-:W-:Y:S01]  /*01b0*/  MOV R0, RZ ;  /* 0x000000ff00007202 */ /* 0x000fe20000000f00 */
[----:B-----5:R-:W-:-:S04]  /*01c0*/  IMAD.WIDE R6, R11, 0x4, R6 ;  /* 0x000000040b067825 */ /* 0x020fc800078e0206 */
[C---:B0-----:R-:W-:Y:S01]  /*01d0*/  IMAD.WIDE R22, R17.reuse, 0x4, R22 ;  /* 0x0000000411167825 */ /* 0x041fe200078e0216 */
[----:B------:R-:W5:Y:S03]  /*01e0*/  @!P0 LDG.E R0, desc[UR4][R6.64] ;  /* 0x0000000406008981 */ /* 0x000f66000c1e1900 */
[C---:B----4-:R-:W-:Y:S01]  /*01f0*/  IMAD.WIDE R18, R17.reuse, 0x4, R20 ;  /* 0x0000000411127825 */ /* 0x050fe200078e0214 */
[----:B------:R-:W4:Y:S04]  /*0200*/  @!P0 LDG.E.EL R10, desc[UR4][R22.64] ;  /* 0x00000004160a8981 */ /* 0x000f28000c2e1900 */
[----:B------:R-:W5:Y:S01]  /*0210*/  @!P0 LDG.E.EL R13, desc[UR4][R18.64] ;  /* 0x00000004120d8981 */ /* 0x000f62000c2e1900 */
[----:B------:R-:W-:Y:S01]  /*0220*/  IMAD.WIDE R8, R17, 0x4, R8 ;  /* 0x0000000411087825 */ /* 0x000fe200078e0208 */
[----:B------:R-:W-:-:S03]  /*0230*/  CS2R R20, SRZ ;  /* 0x0000000000147805 */ /* 0x000fc6000001ff00 */
[----:B-1----:R-:W-:-:S04]  /*0240*/  IMAD.WIDE R14, R17, 0x4, R14 ;  /* 0x00000004110e7825 */ /* 0x002fc800078e020e */
[----:B---3--:R-:W-:Y:S01]  /*0250*/  IMAD.WIDE R4, R17, 0x4, R4 ;  /* 0x0000000411047825 */ /* 0x008fe200078e0204 */
[----:B------:R-:W-:Y:S01]  /*0260*/  CS2R R16, SRZ ;  /* 0x0000000000107805 */ /* 0x000fe2000001ff00 */
[----:B------:R-:W3:Y:S02]  /*0270*/  @!P0 LDG.E.EL R21, desc[UR4][R14.64] ;  /* 0x000000040e158981 */ /* 0x000ee4000c2e1900 */
[----:B------:R-:W-:Y:S02]  /*0280*/  IMAD.WIDE R2, R11, 0x4, R2 ;  /* 0x000000040b027825 */ /* 0x000fe400078e0202 */
[----:B------:R-:W3:Y:S04]  /*0290*/  @!P0 LDG.E.EL R20, desc[UR4][R4.64] ;  /* 0x0000000404148981 */ /* 0x000ee8000c2e1900 */
[----:B------:R0:W3:Y:S04]  /*02a0*/  @!P0 LDG.E.EL R16, desc[UR4][R8.64] ;  /* 0x0000000408108981 */ /* 0x0000e8000c2e1900 */
[----:B------:R-:W3:Y:S01]  /*02b0*/  @!P0 LDG.E R17, desc[UR4][R2.64] ;  /* 0x0000000402118981 */ /* 0x000ee2000c1e1900 */
[----:B0-----:R-:W-:Y:S01]  /*02c0*/  HFMA2.MMA R8, -RZ, RZ, 1.625, 0 ;  /* 0x3e800000ff087435 */ /* 0x001fe200000001ff */
[----:B--2---:R-:W-:-:S04]  /*02d0*/  FADD R12, R12, 9.9999997473787516356e-06 ;  /* 0x3727c5ac0c0c7421 */ /* 0x004fc80000000000 */
[----:B------:R-:W0:Y:S02]  /*02e0*/  MUFU.SQRT R18, R12 ;  /* 0x0000000c00127308 */ /* 0x000e240000002000 */
[C---:B0-----:R-:W-:Y:S02]  /*02f0*/  FSETP.GT.AND P1, PT, R18.reuse, 8.50705917302346158658e+37, PT ;  /* 0x7e8000001200780b */ /* 0x041fe40003f24000 */
[----:B------:R-:W-:-:S11]  /*0300*/  FSETP.GEU.AND P2, PT, R18, 1.175494350822287508e-38, PT ;  /* 0x008000001200780b */ /* 0x000fd60003f4e000 */
[----:B------:R-:W-:-:S04]  /*0310*/  @P1 FMUL R18, R18, 0.25 ;  /* 0x3e80000012121820 */ /* 0x000fc80000400000 */
[----:B------:R-:W-:-:S06]  /*0320*/  @!P2 FMUL R18, R18, 16777216 ;  /* 0x4b8000001212a820 */ /* 0x000fcc0000400000 */
[----:B------:R-:W0:Y:S01]  /*0330*/  MUFU.RCP R18, R18 ;  /* 0x0000001200127308 */ /* 0x000e220000001000 */
[----:B------:R-:W-:Y:S01]  /*0340*/  FSEL R5, R8, 1, P1 ;  /* 0x3f80000008057808 */ /* 0x000fe20000800000 */
[----:B-----5:R-:W-:-:S04]  /*0350*/  FADD R13, R13, R0 ;  /* 0x000000000d0d7221 */ /* 0x020fc80000000000 */
[----:B------:R-:W-:Y:S01]  /*0360*/  @!P2 FMUL R5, R5, 16777216 ;  /* 0x4b8000000505a820 */ /* 0x000fe20000400000 */
[----:B----4-:R-:W-:-:S03]  /*0370*/  FADD R10, R13, -R10 ;  /* 0x8000000a0d0a7221 */ /* 0x010fc60000000000 */
[----:B0-----:R-:W-:-:S04]  /*0380*/  FMUL R5, R18, R5 ;  /* 0x0000000512057220 */ /* 0x001fc80000400000 */
[----:B------:R-:W-:Y:S01]  /*0390*/  FMUL R10, R10, R5 ;  /* 0x000000050a0a7220 */ /* 0x000fe20000400000 */
[----:B---3--:R-:W-:-:S03]  /*03a0*/  FADD R17, R20, R17 ;  /* 0x0000001114117221 */ /* 0x008fc60000000000 */
[----:B------:R-:W-:Y:S01]  /*03b0*/  FFMA R10, R10, R16, R21 ;  /* 0x000000100a0a7223 */ /* 0x000fe20000000015 */
[----:B------:R-:W-:-:S04]  /*03c0*/  IADD3 R4, P1, R11, UR6, RZ ;  /* 0x000000060b047c10 */ /* 0x000fc8000ff3e0ff */
[----:B------:R-:W-:Y:S02]  /*03d0*/  FSETP.GT.AND P2, PT, R17, -R10, PT ;  /* 0x8000000a1100720b */ /* 0x000fe40003f44000 */
[----:B------:R-:W-:Y:S02]  /*03e0*/  LEA.HI.X.SX32 R5, R11, UR7, 0x1, P1 ;  /* 0x000000070b057c11 */ /* 0x000fe400088f0eff */
[----:B------:R-:W-:Y:S01]  /*03f0*/  SEL R9, RZ, 0x1, !P2 ;  /* 0x00000001ff097807 */ /* 0x000fe20005000000 */
[----:B------:R-:W-:Y:S01]  /*0400*/  FADD R17, R10, R17 ;  /* 0x000000110a117221 */ /* 0x000fe20000000000 */
[----:B------:R0:W-:Y:S04]  /*0410*/  @!P0 STG.E desc[UR4][R6.64], R13 ;  /* 0x0000000d06008986 */ /* 0x0001e8000c101904 */
[----:B------:R0:W-:Y:S03]  /*0420*/  @!P0 STG.E.U8 desc[UR4][R4.64], R9 ;  /* 0x0000000904008986 */ /* 0x0001e6000c101104 */
[----:B------:R-:W-:Y:S01]  /*0430*/  @!P2 FMUL R17, R17, 0.22916667163372039795 ;  /* 0x3e6aaaab1111a820 */ /* 0x000fe20000400000 */
[----:B0-----:R-:W-:Y:S06]  /*0440*/  @P0 EXIT ;  /* 0x000000000000094d */ /* 0x001fec0003800000 */
[----:B------:R-:W-:Y:S01]  /*0450*/  STG.E desc[UR4][R2.64], R17 ;  /* 0x0000001102007986 */ /* 0x000fe2000c101904 */
[----:B------:R-:W-:Y:S05]  /*0460*/  EXIT ;  /* 0x000000000000794d */ /* 0x000fea0003800000 */
.L_x_0:
[----:B------:R-:W-:-:S00]  /*0470*/  BRA `(.L_x_0) ;  /* 0xfffffffc00fc7947 */ /* 0x000fc0000383ffff */
[----:B------:R-:W-:-:S00]  /*0480*/  NOP ;  /* 0x0000000000007918 */ /* 0x000fc00000000000 */
[----:B------:R-:W-:-:S00]  /*0490*/  NOP ;  /* 0x0000000000007918 */ /* 0x000fc00000000000 */
[----:B------:R-:W-:-:S00]  /*04a0*/  NOP ;  /* 0x0000000000007918 */ /* 0x000fc00000000000 */
[----:B------:R-:W-:-:S00]  /*04b0*/  NOP ;  /* 0x0000000000007918 */ /* 0x000fc00000000000 */
[----:B------:R-:W-:-:S00]  /*04c0*/  NOP ;  /* 0x0000000000007918 */ /* 0x000fc00000000000 */
[----:B------:R-:W-:-:S00]  /*04d0*/  NOP ;  /* 0x0000000000007918 */ /* 0x000fc00000000000 */
[----:B------:R-:W-:-:S00]  /*04e0*/  NOP ;  /* 0x0000000000007918 */ /* 0x000fc00000000000 */
[----:B------:R-:W-:-:S00]  /*04f0*/  NOP ;  /* 0x0000000000007918 */ /* 0x000fc00000000000 */
.L_x_1:


//--------------------- .nv.global.init           --------------------------
	.section	.nv.global.init,"aw",@progbits
.nv.global.init:
	.type		_$_str,@object
	.size		_$_str,(_$_str_$_2 - _$_str)
_$_str:
        /*0000*/ 	.byte	0x5f, 0x5f, 0x43, 0x55, 0x44, 0x41, 0x5f, 0x46, 0x54, 0x5a, 0x00
	.type		_$_str_$_2,@object
	.size		_$_str_$_2,(.L_1 - _$_str_$_2)
_$_str_$_2:
        /*000b*/ 	.byte	0x5f, 0x5f, 0x43, 0x55, 0x44, 0x41, 0x5f, 0x50, 0x52, 0x45, 0x43, 0x5f, 0x53, 0x51, 0x52, 0x54
        /*001b*/ 	.byte	0x00
.L_1:


//--------------------- .nv.constant0.triton_poi_fused__native_batch_norm_legit_no_training_add_convolution_rrelu_with_noise_functional_4 --------------------------
	.section	.nv.constant0.triton_poi_fused__native_batch_norm_legit_no_training_add_convolution_rrelu_with_noise_functional_4,"a",@progbits
	.sectionflags	@""
	.align	4
.nv.constant0.triton_poi_fused__native_batch_norm_legit_no_training_add_convolution_rrelu_with_noise_functional_4:
	.zero		604
